//
// Generated by NVIDIA NVVM Compiler
//
// Compiler Build ID: CL-36424714
// Cuda compilation tools, release 13.0, V13.0.88
// Based on NVVM 20.0.0
//

.version 9.0
.target sm_100
.address_size 64

	// .globl	_Z11gradeSchoolPiS_S_i

.visible .entry _Z11gradeSchoolPiS_S_i(
	.param .u64 .ptr .align 1 _Z11gradeSchoolPiS_S_i_param_0,
	.param .u64 .ptr .align 1 _Z11gradeSchoolPiS_S_i_param_1,
	.param .u64 .ptr .align 1 _Z11gradeSchoolPiS_S_i_param_2,
	.param .u32 _Z11gradeSchoolPiS_S_i_param_3
)
{
	.reg .pred 	%p<2>;
	.reg .b32 	%r<15>;
	.reg .b64 	%rd<13>;

	ld.param.u64 	%rd1, [_Z11gradeSchoolPiS_S_i_param_0];
	ld.param.u64 	%rd2, [_Z11gradeSchoolPiS_S_i_param_1];
	ld.param.u64 	%rd3, [_Z11gradeSchoolPiS_S_i_param_2];
	ld.param.u32 	%r2, [_Z11gradeSchoolPiS_S_i_param_3];
	mov.u32 	%r3, %ctaid.x;
	mov.u32 	%r4, %ntid.x;
	mov.u32 	%r5, %tid.x;
	mad.lo.s32 	%r1, %r3, %r4, %r5;
	mul.lo.s32 	%r6, %r2, %r2;
	setp.ge.s32 	%p1, %r1, %r6;
	@%p1 bra 	$L__BB0_2;
	cvta.to.global.u64 	%rd4, %rd1;
	cvta.to.global.u64 	%rd5, %rd2;
	cvta.to.global.u64 	%rd6, %rd3;
	div.s32 	%r7, %r1, %r2;
	mul.lo.s32 	%r8, %r7, %r2;
	sub.s32 	%r9, %r1, %r8;
	add.s32 	%r10, %r9, %r7;
	mul.wide.s32 	%rd7, %r10, 4;
	add.s64 	%rd8, %rd6, %rd7;
	mul.wide.s32 	%rd9, %r7, 4;
	add.s64 	%rd10, %rd4, %rd9;
	ld.global.u32 	%r11, [%rd10];
	mul.wide.s32 	%rd11, %r9, 4;
	add.s64 	%rd12, %rd5, %rd11;
	ld.global.u32 	%r12, [%rd12];
	mul.lo.s32 	%r13, %r12, %r11;
	atom.global.add.u32 	%r14, [%rd8], %r13;
$L__BB0_2:
	ret;

}
	// .globl	_Z15computeAsumBsumPiS_S_S_S_S_S_S_i
.visible .entry _Z15computeAsumBsumPiS_S_S_S_S_S_S_i(
	.param .u64 .ptr .align 1 _Z15computeAsumBsumPiS_S_S_S_S_S_S_i_param_0,
	.param .u64 .ptr .align 1 _Z15computeAsumBsumPiS_S_S_S_S_S_S_i_param_1,
	.param .u64 .ptr .align 1 _Z15computeAsumBsumPiS_S_S_S_S_S_S_i_param_2,
	.param .u64 .ptr .align 1 _Z15computeAsumBsumPiS_S_S_S_S_S_S_i_param_3,
	.param .u64 .ptr .align 1 _Z15computeAsumBsumPiS_S_S_S_S_S_S_i_param_4,
	.param .u64 .ptr .align 1 _Z15computeAsumBsumPiS_S_S_S_S_S_S_i_param_5,
	.param .u64 .ptr .align 1 _Z15computeAsumBsumPiS_S_S_S_S_S_S_i_param_6,
	.param .u64 .ptr .align 1 _Z15computeAsumBsumPiS_S_S_S_S_S_S_i_param_7,
	.param .u32 _Z15computeAsumBsumPiS_S_S_S_S_S_S_i_param_8
)
{
	.reg .pred 	%p<2>;
	.reg .b32 	%r<15>;
	.reg .b64 	%rd<20>;

	ld.param.u64 	%rd1, [_Z15computeAsumBsumPiS_S_S_S_S_S_S_i_param_1];
	ld.param.u64 	%rd2, [_Z15computeAsumBsumPiS_S_S_S_S_S_S_i_param_2];
	ld.param.u64 	%rd3, [_Z15computeAsumBsumPiS_S_S_S_S_S_S_i_param_4];
	ld.param.u64 	%rd4, [_Z15computeAsumBsumPiS_S_S_S_S_S_S_i_param_5];
	ld.param.u64 	%rd5, [_Z15computeAsumBsumPiS_S_S_S_S_S_S_i_param_6];
	ld.param.u64 	%rd6, [_Z15computeAsumBsumPiS_S_S_S_S_S_S_i_param_7];
	ld.param.u32 	%r2, [_Z15computeAsumBsumPiS_S_S_S_S_S_S_i_param_8];
	mov.u32 	%r3, %ctaid.x;
	mov.u32 	%r4, %ntid.x;
	mov.u32 	%r5, %tid.x;
	mad.lo.s32 	%r1, %r3, %r4, %r5;
	shr.u32 	%r6, %r2, 31;
	add.s32 	%r7, %r2, %r6;
	shr.s32 	%r8, %r7, 1;
	setp.ge.s32 	%p1, %r1, %r8;
	@%p1 bra 	$L__BB1_2;
	cvta.to.global.u64 	%rd7, %rd1;
	cvta.to.global.u64 	%rd8, %rd2;
	cvta.to.global.u64 	%rd9, %rd5;
	cvta.to.global.u64 	%rd10, %rd3;
	cvta.to.global.u64 	%rd11, %rd4;
	cvta.to.global.u64 	%rd12, %rd6;
	mul.wide.s32 	%rd13, %r1, 4;
	add.s64 	%rd14, %rd7, %rd13;
	ld.global.u32 	%r9, [%rd14];
	add.s64 	%rd15, %rd8, %rd13;
	ld.global.u32 	%r10, [%rd15];
	add.s32 	%r11, %r10, %r9;
	add.s64 	%rd16, %rd9, %rd13;
	st.global.u32 	[%rd16], %r11;
	add.s64 	%rd17, %rd10, %rd13;
	ld.global.u32 	%r12, [%rd17];
	add.s64 	%rd18, %rd11, %rd13;
	ld.global.u32 	%r13, [%rd18];
	add.s32 	%r14, %r13, %r12;
	add.s64 	%rd19, %rd12, %rd13;
	st.global.u32 	[%rd19], %r14;
$L__BB1_2:
	ret;

}
	// .globl	_Z14combineResultsPiS_S_S_i
.visible .entry _Z14combineResultsPiS_S_S_i(
	.param .u64 .ptr .align 1 _Z14combineResultsPiS_S_S_i_param_0,
	.param .u64 .ptr .align 1 _Z14combineResultsPiS_S_S_i_param_1,
	.param .u64 .ptr .align 1 _Z14combineResultsPiS_S_S_i_param_2,
	.param .u64 .ptr .align 1 _Z14combineResultsPiS_S_S_i_param_3,
	.param .u32 _Z14combineResultsPiS_S_S_i_param_4
)
{
	.reg .pred 	%p<2>;
	.reg .b32 	%r<16>;
	.reg .b64 	%rd<15>;

	ld.param.u64 	%rd1, [_Z14combineResultsPiS_S_S_i_param_0];
	ld.param.u64 	%rd2, [_Z14combineResultsPiS_S_S_i_param_1];
	ld.param.u64 	%rd3, [_Z14combineResultsPiS_S_S_i_param_2];
	ld.param.u64 	%rd4, [_Z14combineResultsPiS_S_S_i_param_3];
	ld.param.u32 	%r2, [_Z14combineResultsPiS_S_S_i_param_4];
	mov.u32 	%r3, %ctaid.x;
	mov.u32 	%r4, %ntid.x;
	mov.u32 	%r5, %tid.x;
	mad.lo.s32 	%r1, %r3, %r4, %r5;
	setp.ge.s32 	%p1, %r1, %r2;
	@%p1 bra 	$L__BB2_2;
	cvta.to.global.u64 	%rd5, %rd3;
	cvta.to.global.u64 	%rd6, %rd1;
	cvta.to.global.u64 	%rd7, %rd2;
	cvta.to.global.u64 	%rd8, %rd4;
	mul.wide.s32 	%rd9, %r1, 4;
	add.s64 	%rd10, %rd5, %rd9;
	ld.global.u32 	%r6, [%rd10];
	add.s64 	%rd11, %rd6, %rd9;
	ld.global.u32 	%r7, [%rd11];
	add.s64 	%rd12, %rd7, %rd9;
	ld.global.u32 	%r8, [%rd12];
	add.s32 	%r9, %r7, %r8;
	sub.s32 	%r10, %r6, %r9;
	st.global.u32 	[%rd10], %r10;
	shr.u32 	%r11, %r2, 31;
	add.s32 	%r12, %r2, %r11;
	shr.s32 	%r13, %r12, 1;
	add.s32 	%r14, %r13, %r1;
	mul.wide.s32 	%rd13, %r14, 4;
	add.s64 	%rd14, %rd8, %rd13;
	atom.global.add.u32 	%r15, [%rd14], %r10;
$L__BB2_2:
	ret;

}
	// .globl	_Z10addVectorsPiS_ii
.visible .entry _Z10addVectorsPiS_ii(
	.param .u64 .ptr .align 1 _Z10addVectorsPiS_ii_param_0,
	.param .u64 .ptr .align 1 _Z10addVectorsPiS_ii_param_1,
	.param .u32 _Z10addVectorsPiS_ii_param_2,
	.param .u32 _Z10addVectorsPiS_ii_param_3
)
{
	.reg .pred 	%p<2>;
	.reg .b32 	%r<10>;
	.reg .b64 	%rd<9>;

	ld.param.u64 	%rd1, [_Z10addVectorsPiS_ii_param_0];
	ld.param.u64 	%rd2, [_Z10addVectorsPiS_ii_param_1];
	ld.param.u32 	%r2, [_Z10addVectorsPiS_ii_param_2];
	ld.param.u32 	%r3, [_Z10addVectorsPiS_ii_param_3];
	mov.u32 	%r4, %ctaid.x;
	mov.u32 	%r5, %ntid.x;
	mov.u32 	%r6, %tid.x;
	mad.lo.s32 	%r1, %r4, %r5, %r6;
	setp.ge.s32 	%p1, %r1, %r3;
	@%p1 bra 	$L__BB3_2;
	cvta.to.global.u64 	%rd3, %rd2;
	cvta.to.global.u64 	%rd4, %rd1;
	add.s32 	%r7, %r2, %r1;
	mul.wide.s32 	%rd5, %r7, 4;
	add.s64 	%rd6, %rd4, %rd5;
	mul.wide.s32 	%rd7, %r1, 4;
	add.s64 	%rd8, %rd3, %rd7;
	ld.global.u32 	%r8, [%rd8];
	atom.global.add.u32 	%r9, [%rd6], %r8;
$L__BB3_2:
	ret;

}


// ===== COMPILED SASS (sm_100) =====

	.target	sm_100

	.elftype	@"ET_EXEC"


//--------------------- .note.nv.tkinfo           --------------------------
	.section	.note.nv.tkinfo,"",@"SHT_NOTE"
	.sectionflags	@"SHF_NOTE_NV_TKINFO"
	.tkinfo
        /*0018*/ 	.word	0x00000002
        /*0030*/ 	.string	""
        /*0030*/ 	.string	"ptxas"
        /*0030*/ 	.string	"Cuda compilation tools, release 13.0, V13.0.88"
        /*0030*/ 	.string	"Build cuda_13.0.r13.0/compiler.36424714_0"
        /*0030*/ 	.string	"-arch sm_100 -m 64 "



//--------------------- .note.nv.cuinfo           --------------------------
	.section	.note.nv.cuinfo,"",@"SHT_NOTE"
	.sectionflags	@"SHF_NOTE_NV_CUINFO"
        /*0018*/ 	.short	0x0002
        /*001a*/ 	.short	0x0064
        /*001c*/ 	.short	0x0082
	.zero		2


//--------------------- .nv.info                  --------------------------
	.section	.nv.info,"",@"SHT_CUDA_INFO"
	.align	4


	//----- nvinfo : EIATTR_REGCOUNT
	.align		4
        /*0000*/ 	.byte	0x04, 0x2f
        /*0002*/ 	.short	(.L_1 - .L_0)
	.align		4
.L_0:
        /*0004*/ 	.word	index@(_Z11gradeSchoolPiS_S_i)
        /*0008*/ 	.word	0x0000000e


	//----- nvinfo : EIATTR_FRAME_SIZE
	.align		4
.L_1:
        /*000c*/ 	.byte	0x04, 0x11
        /*000e*/ 	.short	(.L_3 - .L_2)
	.align		4
.L_2:
        /*0010*/ 	.word	index@(_Z11gradeSchoolPiS_S_i)
        /*0014*/ 	.word	0x00000000


	//----- nvinfo : EIATTR_REGCOUNT
	.align		4
.L_3:
        /*0018*/ 	.byte	0x04, 0x2f
        /*001a*/ 	.short	(.L_5 - .L_4)
	.align		4
.L_4:
        /*001c*/ 	.word	index@(_Z15computeAsumBsumPiS_S_S_S_S_S_S_i)
        /*0020*/ 	.word	0x00000012


	//----- nvinfo : EIATTR_FRAME_SIZE
	.align		4
.L_5:
        /*0024*/ 	.byte	0x04, 0x11
        /*0026*/ 	.short	(.L_7 - .L_6)
	.align		4
.L_6:
        /*0028*/ 	.word	index@(_Z15computeAsumBsumPiS_S_S_S_S_S_S_i)
        /*002c*/ 	.word	0x00000000


	//----- nvinfo : EIATTR_REGCOUNT
	.align		4
.L_7:
        /*0030*/ 	.byte	0x04, 0x2f
        /*0032*/ 	.short	(.L_9 - .L_8)
	.align		4
.L_8:
        /*0034*/ 	.word	index@(_Z14combineResultsPiS_S_S_i)
        /*0038*/ 	.word	0x00000010


	//----- nvinfo : EIATTR_FRAME_SIZE
	.align		4
.L_9:
        /*003c*/ 	.byte	0x04, 0x11
        /*003e*/ 	.short	(.L_11 - .L_10)
	.align		4
.L_10:
        /*0040*/ 	.word	index@(_Z14combineResultsPiS_S_S_i)
        /*0044*/ 	.word	0x00000000


	//----- nvinfo : EIATTR_REGCOUNT
	.align		4
.L_11:
        /*0048*/ 	.byte	0x04, 0x2f
        /*004a*/ 	.short	(.L_13 - .L_12)
	.align		4
.L_12:
        /*004c*/ 	.word	index@(_Z10addVectorsPiS_ii)
        /*0050*/ 	.word	0x0000000a


	//----- nvinfo : EIATTR_FRAME_SIZE
	.align		4
.L_13:
        /*0054*/ 	.byte	0x04, 0x11
        /*0056*/ 	.short	(.L_15 - .L_14)
	.align		4
.L_14:
        /*0058*/ 	.word	index@(_Z10addVectorsPiS_ii)
        /*005c*/ 	.word	0x00000000


	//----- nvinfo : EIATTR_MIN_STACK_SIZE
	.align		4
.L_15:
        /*0060*/ 	.byte	0x04, 0x12
        /*0062*/ 	.short	(.L_17 - .L_16)
	.align		4
.L_16:
        /*0064*/ 	.word	index@(_Z10addVectorsPiS_ii)
        /*0068*/ 	.word	0x00000000


	//----- nvinfo : EIATTR_MIN_STACK_SIZE
	.align		4
.L_17:
        /*006c*/ 	.byte	0x04, 0x12
        /*006e*/ 	.short	(.L_19 - .L_18)
	.align		4
.L_18:
        /*0070*/ 	.word	index@(_Z14combineResultsPiS_S_S_i)
        /*0074*/ 	.word	0x00000000


	//----- nvinfo : EIATTR_MIN_STACK_SIZE
	.align		4
.L_19:
        /*0078*/ 	.byte	0x04, 0x12
        /*007a*/ 	.short	(.L_21 - .L_20)
	.align		4
.L_20:
        /*007c*/ 	.word	index@(_Z15computeAsumBsumPiS_S_S_S_S_S_S_i)
        /*0080*/ 	.word	0x00000000


	//----- nvinfo : EIATTR_MIN_STACK_SIZE
	.align		4
.L_21:
        /*0084*/ 	.byte	0x04, 0x12
        /*0086*/ 	.short	(.L_23 - .L_22)
	.align		4
.L_22:
        /*0088*/ 	.word	index@(_Z11gradeSchoolPiS_S_i)
        /*008c*/ 	.word	0x00000000
.L_23:


//--------------------- .nv.compat                --------------------------
	.section	.nv.compat,"",@"SHT_CUDA_COMPAT_INFO"
	.align	4
        /*0000*/ 	.byte	0x02, 0x09, 0x00, 0x00, 0x02, 0x02, 0x01, 0x00, 0x02, 0x05, 0x05, 0x00, 0x03, 0x07, 0x01, 0x01
        /*0010*/ 	.byte	0x02, 0x03, 0x00, 0x00, 0x02, 0x06, 0x01, 0x00, 0x04, 0x0b, 0x08, 0x00, 0x09, 0x00, 0x00, 0x00
        /*0020*/ 	.byte	0x00, 0x00, 0x00, 0x00


//--------------------- .nv.info._Z10addVectorsPiS_ii --------------------------
	.section	.nv.info._Z10addVectorsPiS_ii,"",@"SHT_CUDA_INFO"
	.sectionflags	@""
	.align	4


	//----- nvinfo : EIATTR_CUDA_API_VERSION
	.align		4
        /*0000*/ 	.byte	0x04, 0x37
        /*0002*/ 	.short	(.L_25 - .L_24)
.L_24:
        /*0004*/ 	.word	0x00000082


	//----- nvinfo : EIATTR_KPARAM_INFO
	.align		4
.L_25:
        /*0008*/ 	.byte	0x04, 0x17
        /*000a*/ 	.short	(.L_27 - .L_26)
.L_26:
        /*000c*/ 	.word	0x00000000
        /*0010*/ 	.short	0x0003
        /*0012*/ 	.short	0x0014
        /*0014*/ 	.byte	0x00, 0xf0, 0x11, 0x00


	//----- nvinfo : EIATTR_KPARAM_INFO
	.align		4
.L_27:
        /*0018*/ 	.byte	0x04, 0x17
        /*001a*/ 	.short	(.L_29 - .L_28)
.L_28:
        /*001c*/ 	.word	0x00000000
        /*0020*/ 	.short	0x0002
        /*0022*/ 	.short	0x0010
        /*0024*/ 	.byte	0x00, 0xf0, 0x11, 0x00


	//----- nvinfo : EIATTR_KPARAM_INFO
	.align		4
.L_29:
        /*0028*/ 	.byte	0x04, 0x17
        /*002a*/ 	.short	(.L_31 - .L_30)
.L_30:
        /*002c*/ 	.word	0x00000000
        /*0030*/ 	.short	0x0001
        /*0032*/ 	.short	0x0008
        /*0034*/ 	.byte	0x00, 0xf5, 0x21, 0x00


	//----- nvinfo : EIATTR_KPARAM_INFO
	.align		4
.L_31:
        /*0038*/ 	.byte	0x04, 0x17
        /*003a*/ 	.short	(.L_33 - .L_32)
.L_32:
        /*003c*/ 	.word	0x00000000
        /*0040*/ 	.short	0x0000
        /*0042*/ 	.short	0x0000
        /*0044*/ 	.byte	0x00, 0xf5, 0x21, 0x00


	//----- nvinfo : EIATTR_SPARSE_MMA_MASK
	.align		4
.L_33:
        /*0048*/ 	.byte	0x03, 0x50
        /*004a*/ 	.short	0x0000


	//----- nvinfo : EIATTR_MAXREG_COUNT
	.align		4
        /*004c*/ 	.byte	0x03, 0x1b
        /*004e*/ 	.short	0x00ff


	//----- nvinfo : EIATTR_MERCURY_ISA_VERSION
	.align		4
        /*0050*/ 	.byte	0x03, 0x5f
        /*0052*/ 	.short	0x0101


	//----- nvinfo : EIATTR_VRC_CTA_INIT_COUNT
	.align		4
        /*0054*/ 	.byte	0x02, 0x4a
	.zero		1
	.zero		1


	//----- nvinfo : EIATTR_EXIT_INSTR_OFFSETS
	.align		4
        /*0058*/ 	.byte	0x04, 0x1c
        /*005a*/ 	.short	(.L_35 - .L_34)


	//   ....[0]....
.L_34:
        /*005c*/ 	.word	0x00000070


	//   ....[1]....
        /*0060*/ 	.word	0x00000110


	//----- nvinfo : EIATTR_CBANK_PARAM_SIZE
	.align		4
.L_35:
        /*0064*/ 	.byte	0x03, 0x19
        /*0066*/ 	.short	0x0018


	//----- nvinfo : EIATTR_PARAM_CBANK
	.align		4
        /*0068*/ 	.byte	0x04, 0x0a
        /*006a*/ 	.short	(.L_37 - .L_36)
	.align		4
.L_36:
        /*006c*/ 	.word	index@(.nv.constant0._Z10addVectorsPiS_ii)
        /*0070*/ 	.short	0x0380
        /*0072*/ 	.short	0x0018


	//----- nvinfo : EIATTR_SW_WAR
	.align		4
.L_37:
        /*0074*/ 	.byte	0x04, 0x36
        /*0076*/ 	.short	(.L_39 - .L_38)
.L_38:
        /*0078*/ 	.word	0x00000008
.L_39:


//--------------------- .nv.info._Z14combineResultsPiS_S_S_i --------------------------
	.section	.nv.info._Z14combineResultsPiS_S_S_i,"",@"SHT_CUDA_INFO"
	.sectionflags	@""
	.align	4


	//----- nvinfo : EIATTR_CUDA_API_VERSION
	.align		4
        /*0000*/ 	.byte	0x04, 0x37
        /*0002*/ 	.short	(.L_41 - .L_40)
.L_40:
        /*0004*/ 	.word	0x00000082


	//----- nvinfo : EIATTR_KPARAM_INFO
	.align		4
.L_41:
        /*0008*/ 	.byte	0x04, 0x17
        /*000a*/ 	.short	(.L_43 - .L_42)
.L_42:
        /*000c*/ 	.word	0x00000000
        /*0010*/ 	.short	0x0004
        /*0012*/ 	.short	0x0020
        /*0014*/ 	.byte	0x00, 0xf0, 0x11, 0x00


	//----- nvinfo : EIATTR_KPARAM_INFO
	.align		4
.L_43:
        /*0018*/ 	.byte	0x04, 0x17
        /*001a*/ 	.short	(.L_45 - .L_44)
.L_44:
        /*001c*/ 	.word	0x00000000
        /*0020*/ 	.short	0x0003
        /*0022*/ 	.short	0x0018
        /*0024*/ 	.byte	0x00, 0xf5, 0x21, 0x00


	//----- nvinfo : EIATTR_KPARAM_INFO
	.align		4
.L_45:
        /*0028*/ 	.byte	0x04, 0x17
        /*002a*/ 	.short	(.L_47 - .L_46)
.L_46:
        /*002c*/ 	.word	0x00000000
        /*0030*/ 	.short	0x0002
        /*0032*/ 	.short	0x0010
        /*0034*/ 	.byte	0x00, 0xf5, 0x21, 0x00


	//----- nvinfo : EIATTR_KPARAM_INFO
	.align		4
.L_47:
        /*0038*/ 	.byte	0x04, 0x17
        /*003a*/ 	.short	(.L_49 - .L_48)
.L_48:
        /*003c*/ 	.word	0x00000000
        /*0040*/ 	.short	0x0001
        /*0042*/ 	.short	0x0008
        /*0044*/ 	.byte	0x00, 0xf5, 0x21, 0x00


	//----- nvinfo : EIATTR_KPARAM_INFO
	.align		4
.L_49:
        /*0048*/ 	.byte	0x04, 0x17
        /*004a*/ 	.short	(.L_51 - .L_50)
.L_50:
        /*004c*/ 	.word	0x00000000
        /*0050*/ 	.short	0x0000
        /*0052*/ 	.short	0x0000
        /*0054*/ 	.byte	0x00, 0xf5, 0x21, 0x00


	//----- nvinfo : EIATTR_SPARSE_MMA_MASK
	.align		4
.L_51:
        /*0058*/ 	.byte	0x03, 0x50
        /*005a*/ 	.short	0x0000


	//----- nvinfo : EIATTR_MAXREG_COUNT
	.align		4
        /*005c*/ 	.byte	0x03, 0x1b
        /*005e*/ 	.short	0x00ff


	//----- nvinfo : EIATTR_MERCURY_ISA_VERSION
	.align		4
        /*0060*/ 	.byte	0x03, 0x5f
        /*0062*/ 	.short	0x0101


	//----- nvinfo : EIATTR_VRC_CTA_INIT_COUNT
	.align		4
        /*0064*/ 	.byte	0x02, 0x4a
	.zero		1
	.zero		1


	//----- nvinfo : EIATTR_EXIT_INSTR_OFFSETS
	.align		4
        /*0068*/ 	.byte	0x04, 0x1c
        /*006a*/ 	.short	(.L_53 - .L_52)


	//   ....[0]....
.L_52:
        /*006c*/ 	.word	0x00000070


	//   ....[1]....
        /*0070*/ 	.word	0x00000190


	//----- nvinfo : EIATTR_CBANK_PARAM_SIZE
	.align		4
.L_53:
        /*0074*/ 	.byte	0x03, 0x19
        /*0076*/ 	.short	0x0024


	//----- nvinfo : EIATTR_PARAM_CBANK
	.align		4
        /*0078*/ 	.byte	0x04, 0x0a
        /*007a*/ 	.short	(.L_55 - .L_54)
	.align		4
.L_54:
        /*007c*/ 	.word	index@(.nv.constant0._Z14combineResultsPiS_S_S_i)
        /*0080*/ 	.short	0x0380
        /*0082*/ 	.short	0x0024


	//----- nvinfo : EIATTR_SW_WAR
	.align		4
.L_55:
        /*0084*/ 	.byte	0x04, 0x36
        /*0086*/ 	.short	(.L_57 - .L_56)
.L_56:
        /*0088*/ 	.word	0x00000008
.L_57:


//--------------------- .nv.info._Z15computeAsumBsumPiS_S_S_S_S_S_S_i --------------------------
	.section	.nv.info._Z15computeAsumBsumPiS_S_S_S_S_S_S_i,"",@"SHT_CUDA_INFO"
	.sectionflags	@""
	.align	4


	//----- nvinfo : EIATTR_CUDA_API_VERSION
	.align		4
        /*0000*/ 	.byte	0x04, 0x37
        /*0002*/ 	.short	(.L_59 - .L_58)
.L_58:
        /*0004*/ 	.word	0x00000082


	//----- nvinfo : EIATTR_KPARAM_INFO
	.align		4
.L_59:
        /*0008*/ 	.byte	0x04, 0x17
        /*000a*/ 	.short	(.L_61 - .L_60)
.L_60:
        /*000c*/ 	.word	0x00000000
        /*0010*/ 	.short	0x0008
        /*0012*/ 	.short	0x0040
        /*0014*/ 	.byte	0x00, 0xf0, 0x11, 0x00


	//----- nvinfo : EIATTR_KPARAM_INFO
	.align		4
.L_61:
        /*0018*/ 	.byte	0x04, 0x17
        /*001a*/ 	.short	(.L_63 - .L_62)
.L_62:
        /*001c*/ 	.word	0x00000000
        /*0020*/ 	.short	0x0007
        /*0022*/ 	.short	0x0038
        /*0024*/ 	.byte	0x00, 0xf5, 0x21, 0x00


	//----- nvinfo : EIATTR_KPARAM_INFO
	.align		4
.L_63:
        /*0028*/ 	.byte	0x04, 0x17
        /*002a*/ 	.short	(.L_65 - .L_64)
.L_64:
        /*002c*/ 	.word	0x00000000
        /*0030*/ 	.short	0x0006
        /*0032*/ 	.short	0x0030
        /*0034*/ 	.byte	0x00, 0xf5, 0x21, 0x00


	//----- nvinfo : EIATTR_KPARAM_INFO
	.align		4
.L_65:
        /*0038*/ 	.byte	0x04, 0x17
        /*003a*/ 	.short	(.L_67 - .L_66)
.L_66:
        /*003c*/ 	.word	0x00000000
        /*0040*/ 	.short	0x0005
        /*0042*/ 	.short	0x0028
        /*0044*/ 	.byte	0x00, 0xf5, 0x21, 0x00


	//----- nvinfo : EIATTR_KPARAM_INFO
	.align		4
.L_67:
        /*0048*/ 	.byte	0x04, 0x17
        /*004a*/ 	.short	(.L_69 - .L_68)
.L_68:
        /*004c*/ 	.word	0x00000000
        /*0050*/ 	.short	0x0004
        /*0052*/ 	.short	0x0020
        /*0054*/ 	.byte	0x00, 0xf5, 0x21, 0x00


	//----- nvinfo : EIATTR_KPARAM_INFO
	.align		4
.L_69:
        /*0058*/ 	.byte	0x04, 0x17
        /*005a*/ 	.short	(.L_71 - .L_70)
.L_70:
        /*005c*/ 	.word	0x00000000
        /*0060*/ 	.short	0x0003
        /*0062*/ 	.short	0x0018
        /*0064*/ 	.byte	0x00, 0xf5, 0x21, 0x00


	//----- nvinfo : EIATTR_KPARAM_INFO
	.align		4
.L_71:
        /*0068*/ 	.byte	0x04, 0x17
        /*006a*/ 	.short	(.L_73 - .L_72)
.L_72:
        /*006c*/ 	.word	0x00000000
        /*0070*/ 	.short	0x0002
        /*0072*/ 	.short	0x0010
        /*0074*/ 	.byte	0x00, 0xf5, 0x21, 0x00


	//----- nvinfo : EIATTR_KPARAM_INFO
	.align		4
.L_73:
        /*0078*/ 	.byte	0x04, 0x17
        /*007a*/ 	.short	(.L_75 - .L_74)
.L_74:
        /*007c*/ 	.word	0x00000000
        /*0080*/ 	.short	0x0001
        /*0082*/ 	.short	0x0008
        /*0084*/ 	.byte	0x00, 0xf5, 0x21, 0x00


	//----- nvinfo : EIATTR_KPARAM_INFO
	.align		4
.L_75:
        /*0088*/ 	.byte	0x04, 0x17
        /*008a*/ 	.short	(.L_77 - .L_76)
.L_76:
        /*008c*/ 	.word	0x00000000
        /*0090*/ 	.short	0x0000
        /*0092*/ 	.short	0x0000
        /*0094*/ 	.byte	0x00, 0xf5, 0x21, 0x00


	//----- nvinfo : EIATTR_SPARSE_MMA_MASK
	.align		4
.L_77:
        /*0098*/ 	.byte	0x03, 0x50
        /*009a*/ 	.short	0x0000


	//----- nvinfo : EIATTR_MAXREG_COUNT
	.align		4
        /*009c*/ 	.byte	0x03, 0x1b
        /*009e*/ 	.short	0x00ff


	//----- nvinfo : EIATTR_MERCURY_ISA_VERSION
	.align		4
        /*00a0*/ 	.byte	0x03, 0x5f
        /*00a2*/ 	.short	0x0101


	//----- nvinfo : EIATTR_VRC_CTA_INIT_COUNT
	.align		4
        /*00a4*/ 	.byte	0x02, 0x4a
	.zero		1
	.zero		1


	//----- nvinfo : EIATTR_EXIT_INSTR_OFFSETS
	.align		4
        /*00a8*/ 	.byte	0x04, 0x1c
        /*00aa*/ 	.short	(.L_79 - .L_78)


	//   ....[0]....
.L_78:
        /*00ac*/ 	.word	0x00000090


	//   ....[1]....
        /*00b0*/ 	.word	0x000001f0


	//----- nvinfo : EIATTR_CBANK_PARAM_SIZE
	.align		4
.L_79:
        /*00b4*/ 	.byte	0x03, 0x19
        /*00b6*/ 	.short	0x0044


	//----- nvinfo : EIATTR_PARAM_CBANK
	.align		4
        /*00b8*/ 	.byte	0x04, 0x0a
        /*00ba*/ 	.short	(.L_81 - .L_80)
	.align		4
.L_80:
        /*00bc*/ 	.word	index@(.nv.constant0._Z15computeAsumBsumPiS_S_S_S_S_S_S_i)
        /*00c0*/ 	.short	0x0380
        /*00c2*/ 	.short	0x0044


	//----- nvinfo : EIATTR_SW_WAR
	.align		4
.L_81:
        /*00c4*/ 	.byte	0x04, 0x36
        /*00c6*/ 	.short	(.L_83 - .L_82)
.L_82:
        /*00c8*/ 	.word	0x00000008
.L_83:


//--------------------- .nv.info._Z11gradeSchoolPiS_S_i --------------------------
	.section	.nv.info._Z11gradeSchoolPiS_S_i,"",@"SHT_CUDA_INFO"
	.sectionflags	@""
	.align	4


	//----- nvinfo : EIATTR_CUDA_API_VERSION
	.align		4
        /*0000*/ 	.byte	0x04, 0x37
        /*0002*/ 	.short	(.L_85 - .L_84)
.L_84:
        /*0004*/ 	.word	0x00000082


	//----- nvinfo : EIATTR_KPARAM_INFO
	.align		4
.L_85:
        /*0008*/ 	.byte	0x04, 0x17
        /*000a*/ 	.short	(.L_87 - .L_86)
.L_86:
        /*000c*/ 	.word	0x00000000
        /*0010*/ 	.short	0x0003
        /*0012*/ 	.short	0x0018
        /*0014*/ 	.byte	0x00, 0xf0, 0x11, 0x00


	//----- nvinfo : EIATTR_KPARAM_INFO
	.align		4
.L_87:
        /*0018*/ 	.byte	0x04, 0x17
        /*001a*/ 	.short	(.L_89 - .L_88)
.L_88:
        /*001c*/ 	.word	0x00000000
        /*0020*/ 	.short	0x0002
        /*0022*/ 	.short	0x0010
        /*0024*/ 	.byte	0x00, 0xf5, 0x21, 0x00


	//----- nvinfo : EIATTR_KPARAM_INFO
	.align		4
.L_89:
        /*0028*/ 	.byte	0x04, 0x17
        /*002a*/ 	.short	(.L_91 - .L_90)
.L_90:
        /*002c*/ 	.word	0x00000000
        /*0030*/ 	.short	0x0001
        /*0032*/ 	.short	0x0008
        /*0034*/ 	.byte	0x00, 0xf5, 0x21, 0x00


	//----- nvinfo : EIATTR_KPARAM_INFO
	.align		4
.L_91:
        /*0038*/ 	.byte	0x04, 0x17
        /*003a*/ 	.short	(.L_93 - .L_92)
.L_92:
        /*003c*/ 	.word	0x00000000
        /*0040*/ 	.short	0x0000
        /*0042*/ 	.short	0x0000
        /*0044*/ 	.byte	0x00, 0xf5, 0x21, 0x00


	//----- nvinfo : EIATTR_SPARSE_MMA_MASK
	.align		4
.L_93:
        /*0048*/ 	.byte	0x03, 0x50
        /*004a*/ 	.short	0x0000


	//----- nvinfo : EIATTR_MAXREG_COUNT
	.align		4
        /*004c*/ 	.byte	0x03, 0x1b
        /*004e*/ 	.short	0x00ff


	//----- nvinfo : EIATTR_MERCURY_ISA_VERSION
	.align		4
        /*0050*/ 	.byte	0x03, 0x5f
        /*0052*/ 	.short	0x0101


	//----- nvinfo : EIATTR_VRC_CTA_INIT_COUNT
	.align		4
        /*0054*/ 	.byte	0x02, 0x4a
	.zero		1
	.zero		1


	//----- nvinfo : EIATTR_EXIT_INSTR_OFFSETS
	.align		4
        /*0058*/ 	.byte	0x04, 0x1c
        /*005a*/ 	.short	(.L_95 - .L_94)


	//   ....[0]....
.L_94:
        /*005c*/ 	.word	0x00000080


	//   ....[1]....
        /*0060*/ 	.word	0x000002f0


	//----- nvinfo : EIATTR_CBANK_PARAM_SIZE
	.align		4
.L_95:
        /*0064*/ 	.byte	0x03, 0x19
        /*0066*/ 	.short	0x001c


	//----- nvinfo : EIATTR_PARAM_CBANK
	.align		4
        /*0068*/ 	.byte	0x04, 0x0a
        /*006a*/ 	.short	(.L_97 - .L_96)
	.align		4
.L_96:
        /*006c*/ 	.word	index@(.nv.constant0._Z11gradeSchoolPiS_S_i)
        /*0070*/ 	.short	0x0380
        /*0072*/ 	.short	0x001c


	//----- nvinfo : EIATTR_SW_WAR
	.align		4
.L_97:
        /*0074*/ 	.byte	0x04, 0x36
        /*0076*/ 	.short	(.L_99 - .L_98)
.L_98:
        /*0078*/ 	.word	0x00000008
.L_99:


//--------------------- .nv.callgraph             --------------------------
	.section	.nv.callgraph,"",@"SHT_CUDA_CALLGRAPH"
	.align	4
	.sectionentsize	8
	.align		4
        /*0000*/ 	.word	0x00000000
	.align		4
        /*0004*/ 	.word	0xffffffff
	.align		4
        /*0008*/ 	.word	0x00000000
	.align		4
        /*000c*/ 	.word	0xfffffffe
	.align		4
        /*0010*/ 	.word	0x00000000
	.align		4
        /*0014*/ 	.word	0xfffffffd
	.align		4
        /*0018*/ 	.word	0x00000000
	.align		4
        /*001c*/ 	.word	0xfffffffc


//--------------------- .text._Z10addVectorsPiS_ii --------------------------
	.section	.text._Z10addVectorsPiS_ii,"ax",@progbits
	.align	128
        .global         _Z10addVectorsPiS_ii
        .type           _Z10addVectorsPiS_ii,@function
        .size           _Z10addVectorsPiS_ii,(.L_x_4 - _Z10addVectorsPiS_ii)
        .other          _Z10addVectorsPiS_ii,@"STO_CUDA_ENTRY STV_DEFAULT"
_Z10addVectorsPiS_ii:
.text._Z10addVectorsPiS_ii:
[----:B------:R-:W-:Y:S01]  /*0000*/  LDC R1, c[0x0][0x37c] ;  /* 0x0000df00ff017b82 */ /* 0x000fe20000000800 */
[----:B------:R-:W0:Y:S07]  /*0010*/  S2R R0, SR_TID.X ;  /* 0x0000000000007919 */ /* 0x000e2e0000002100 */
[----:B------:R-:W0:Y:S01]  /*0020*/  S2UR UR4, SR_CTAID.X ;  /* 0x00000000000479c3 */ /* 0x000e220000002500 */
[----:B------:R-:W1:Y:S07]  /*0030*/  LDCU UR5, c[0x0][0x394] ;  /* 0x00007280ff0577ac */ /* 0x000e6e0008000800 */
[----:B------:R-:W0:Y:S02]  /*0040*/  LDC R7, c[0x0][0x360] ;  /* 0x0000d800ff077b82 */ /* 0x000e240000000800 */
[----:B0-----:R-:W-:-:S05]  /*0050*/  IMAD R7, R7, UR4, R0 ;  /* 0x0000000407077c24 */ /* 0x001fca000f8e0200 */
[----:B-1----:R-:W-:-:S13]  /*0060*/  ISETP.GE.AND P0, PT, R7, UR5, PT ;  /* 0x0000000507007c0c */ /* 0x002fda000bf06270 */
[----:B------:R-:W-:Y:S05]  /*0070*/  @P0 EXIT ;  /* 0x000000000000094d */ /* 0x000fea0003800000 */
[----:B------:R-:W0:Y:S01]  /*0080*/  LDC.64 R4, c[0x0][0x388] ;  /* 0x0000e200ff047b82 */ /* 0x000e220000000a00 */
[----:B------:R-:W1:Y:S01]  /*0090*/  LDCU.64 UR4, c[0x0][0x358] ;  /* 0x00006b00ff0477ac */ /* 0x000e620008000a00 */
[----:B------:R-:W2:Y:S06]  /*00a0*/  LDCU UR6, c[0x0][0x390] ;  /* 0x00007200ff0677ac */ /* 0x000eac0008000800 */
[----:B------:R-:W3:Y:S01]  /*00b0*/  LDC.64 R2, c[0x0][0x380] ;  /* 0x0000e000ff027b82 */ /* 0x000ee20000000a00 */
[----:B0-----:R-:W-:-:S06]  /*00c0*/  IMAD.WIDE R4, R7, 0x4, R4 ;  /* 0x0000000407047825 */ /* 0x001fcc00078e0204 */
[----:B-1----:R-:W4:Y:S01]  /*00d0*/  LDG.E R5, desc[UR4][R4.64] ;  /* 0x0000000404057981 */ /* 0x002f22000c1e1900 */
[----:B--2---:R-:W-:-:S05]  /*00e0*/  IADD3 R7, PT, PT, R7, UR6, RZ ;  /* 0x0000000607077c10 */ /* 0x004fca000fffe0ff */
[----:B---3--:R-:W-:-:S05]  /*00f0*/  IMAD.WIDE R2, R7, 0x4, R2 ;  /* 0x0000000407027825 */ /* 0x008fca00078e0202 */
[----:B----4-:R-:W-:Y:S01]  /*0100*/  REDG.E.ADD.STRONG.GPU desc[UR4][R2.64], R5 ;  /* 0x000000050200798e */ /* 0x010fe2000c12e104 */
[----:B------:R-:W-:Y:S05]  /*0110*/  EXIT ;  /* 0x000000000000794d */ /* 0x000fea0003800000 */
.L_x_0:
[----:B------:R-:W-:-:S00]  /*0120*/  BRA `(.L_x_0) ;  /* 0xfffffffc00fc7947 */ /* 0x000fc0000383ffff */
[----:B------:R-:W-:-:S00]  /*0130*/  NOP ;  /* 0x0000000000007918 */ /* 0x000fc00000000000 */
        /* <DEDUP_REMOVED lines=12> */
.L_x_4:


//--------------------- .text._Z14combineResultsPiS_S_S_i --------------------------
	.section	.text._Z14combineResultsPiS_S_S_i,"ax",@progbits
	.align	128
        .global         _Z14combineResultsPiS_S_S_i
        .type           _Z14combineResultsPiS_S_S_i,@function
        .size           _Z14combineResultsPiS_S_S_i,(.L_x_5 - _Z14combineResultsPiS_S_S_i)
        .other          _Z14combineResultsPiS_S_S_i,@"STO_CUDA_ENTRY STV_DEFAULT"
_Z14combineResultsPiS_S_S_i:
.text._Z14combineResultsPiS_S_S_i:
[----:B------:R-:W-:Y:S01]  /*0000*/  LDC R1, c[0x0][0x37c] ;  /* 0x0000df00ff017b82 */ /* 0x000fe20000000800 */
[----:B------:R-:W0:Y:S07]  /*0010*/  S2R R0, SR_TID.X ;  /* 0x0000000000007919 */ /* 0x000e2e0000002100 */
[----:B------:R-:W0:Y:S08]  /*0020*/  S2UR UR4, SR_CTAID.X ;  /* 0x00000000000479c3 */ /* 0x000e300000002500 */
[----:B------:R-:W0:Y:S08]  /*0030*/  LDC R11, c[0x0][0x360] ;  /* 0x0000d800ff0b7b82 */ /* 0x000e300000000800 */
[----:B------:R-:W1:Y:S01]  /*0040*/  LDC R10, c[0x0][0x3a0] ;  /* 0x0000e800ff0a7b82 */ /* 0x000e620000000800 */
[----:B0-----:R-:W-:-:S05]  /*0050*/  IMAD R11, R11, UR4, R0 ;  /* 0x000000040b0b7c24 */ /* 0x001fca000f8e0200 */
[----:B-1----:R-:W-:-:S13]  /*0060*/  ISETP.GE.AND P0, PT, R11, R10, PT ;  /* 0x0000000a0b00720c */ /* 0x002fda0003f06270 */
[----:B------:R-:W-:Y:S05]  /*0070*/  @P0 EXIT ;  /* 0x000000000000094d */ /* 0x000fea0003800000 */
[----:B------:R-:W0:Y:S01]  /*0080*/  LDC.64 R4, c[0x0][0x380] ;  /* 0x0000e000ff047b82 */ /* 0x000e220000000a00 */
[----:B------:R-:W1:Y:S07]  /*0090*/  LDCU.64 UR4, c[0x0][0x358] ;  /* 0x00006b00ff0477ac */ /* 0x000e6e0008000a00 */
[----:B------:R-:W2:Y:S08]  /*00a0*/  LDC.64 R6, c[0x0][0x388] ;  /* 0x0000e200ff067b82 */ /* 0x000eb00000000a00 */
[----:B------:R-:W3:Y:S01]  /*00b0*/  LDC.64 R2, c[0x0][0x390] ;  /* 0x0000e400ff027b82 */ /* 0x000ee20000000a00 */
[----:B0-----:R-:W-:-:S07]  /*00c0*/  IMAD.WIDE R4, R11, 0x4, R4 ;  /* 0x000000040b047825 */ /* 0x001fce00078e0204 */
[----:B------:R-:W0:Y:S01]  /*00d0*/  LDC.64 R8, c[0x0][0x398] ;  /* 0x0000e600ff087b82 */ /* 0x000e220000000a00 */
[----:B-1----:R-:W4:Y:S01]  /*00e0*/  LDG.E R5, desc[UR4][R4.64] ;  /* 0x0000000404057981 */ /* 0x002f22000c1e1900 */
[----:B--2---:R-:W-:-:S06]  /*00f0*/  IMAD.WIDE R6, R11, 0x4, R6 ;  /* 0x000000040b067825 */ /* 0x004fcc00078e0206 */
[----:B------:R-:W4:Y:S01]  /*0100*/  LDG.E R6, desc[UR4][R6.64] ;  /* 0x0000000406067981 */ /* 0x000f22000c1e1900 */
[----:B---3--:R-:W-:-:S05]  /*0110*/  IMAD.WIDE R2, R11, 0x4, R2 ;  /* 0x000000040b027825 */ /* 0x008fca00078e0202 */
[----:B------:R-:W4:Y:S01]  /*0120*/  LDG.E R0, desc[UR4][R2.64] ;  /* 0x0000000402007981 */ /* 0x000f22000c1e1900 */
[----:B------:R-:W-:-:S04]  /*0130*/  LEA.HI R10, R10, R10, RZ, 0x1 ;  /* 0x0000000a0a0a7211 */ /* 0x000fc800078f08ff */
[----:B------:R-:W-:-:S05]  /*0140*/  LEA.HI.SX32 R13, R10, R11, 0x1f ;  /* 0x0000000b0a0d7211 */ /* 0x000fca00078ffaff */
[----:B0-----:R-:W-:Y:S01]  /*0150*/  IMAD.WIDE R8, R13, 0x4, R8 ;  /* 0x000000040d087825 */ /* 0x001fe200078e0208 */
[----:B----4-:R-:W-:-:S05]  /*0160*/  IADD3 R11, PT, PT, R0, -R5, -R6 ;  /* 0x80000005000b7210 */ /* 0x010fca0007ffe806 */
[----:B------:R-:W-:Y:S04]  /*0170*/  STG.E desc[UR4][R2.64], R11 ;  /* 0x0000000b02007986 */ /* 0x000fe8000c101904 */
[----:B------:R-:W-:Y:S01]  /*0180*/  REDG.E.ADD.STRONG.GPU desc[UR4][R8.64], R11 ;  /* 0x0000000b0800798e */ /* 0x000fe2000c12e104 */
[----:B------:R-:W-:Y:S05]  /*0190*/  EXIT ;  /* 0x000000000000794d */ /* 0x000fea0003800000 */
.L_x_1:
        /* <DEDUP_REMOVED lines=14> */
.L_x_5:


//--------------------- .text._Z15computeAsumBsumPiS_S_S_S_S_S_S_i --------------------------
	.section	.text._Z15computeAsumBsumPiS_S_S_S_S_S_S_i,"ax",@progbits
	.align	128
        .global         _Z15computeAsumBsumPiS_S_S_S_S_S_S_i
        .type           _Z15computeAsumBsumPiS_S_S_S_S_S_S_i,@function
        .size           _Z15computeAsumBsumPiS_S_S_S_S_S_S_i,(.L_x_6 - _Z15computeAsumBsumPiS_S_S_S_S_S_S_i)
        .other          _Z15computeAsumBsumPiS_S_S_S_S_S_S_i,@"STO_CUDA_ENTRY STV_DEFAULT"
_Z15computeAsumBsumPiS_S_S_S_S_S_S_i:
.text._Z15computeAsumBsumPiS_S_S_S_S_S_S_i:
[----:B------:R-:W-:Y:S01]  /*0000*/  LDC R1, c[0x0][0x37c] ;  /* 0x0000df00ff017b82 */ /* 0x000fe20000000800 */
[----:B------:R-:W0:Y:S07]  /*0010*/  S2R R0, SR_TID.X ;  /* 0x0000000000007919 */ /* 0x000e2e0000002100 */
[----:B------:R-:W0:Y:S01]  /*0020*/  S2UR UR5, SR_CTAID.X ;  /* 0x00000000000579c3 */ /* 0x000e220000002500 */
[----:B------:R-:W1:Y:S07]  /*0030*/  LDCU UR4, c[0x0][0x3c0] ;  /* 0x00007800ff0477ac */ /* 0x000e6e0008000800 */
[----:B------:R-:W0:Y:S01]  /*0040*/  LDC R13, c[0x0][0x360] ;  /* 0x0000d800ff0d7b82 */ /* 0x000e220000000800 */
[----:B-1----:R-:W-:-:S04]  /*0050*/  ULEA.HI UR4, UR4, UR4, URZ, 0x1 ;  /* 0x0000000404047291 */ /* 0x002fc8000f8f08ff */
[----:B------:R-:W-:Y:S01]  /*0060*/  USHF.R.S32.HI UR4, URZ, 0x1, UR4 ;  /* 0x00000001ff047899 */ /* 0x000fe20008011404 */
[----:B0-----:R-:W-:-:S05]  /*0070*/  IMAD R13, R13, UR5, R0 ;  /* 0x000000050d0d7c24 */ /* 0x001fca000f8e0200 */
[----:B------:R-:W-:-:S13]  /*0080*/  ISETP.GE.AND P0, PT, R13, UR4, PT ;  /* 0x000000040d007c0c */ /* 0x000fda000bf06270 */
        /* <DEDUP_REMOVED lines=9> */
[----:B------:R-:W1:Y:S01]  /*0120*/  LDC.64 R10, c[0x0][0x3a8] ;  /* 0x0000ea00ff0a7b82 */ /* 0x000e620000000a00 */
[----:B------:R-:W4:Y:S01]  /*0130*/  LDG.E R5, desc[UR4][R4.64] ;  /* 0x0000000404057981 */ /* 0x000f22000c1e1900 */
[----:B---3--:R-:W-:-:S04]  /*0140*/  IMAD.WIDE R6, R13, 0x4, R6 ;  /* 0x000000040d067825 */ /* 0x008fc800078e0206 */
[----:B0-----:R-:W-:-:S04]  /*0150*/  IMAD.WIDE R8, R13, 0x4, R8 ;  /* 0x000000040d087825 */ /* 0x001fc800078e0208 */
[C---:B-1----:R-:W-:Y:S01]  /*0160*/  IMAD.WIDE R10, R13.reuse, 0x4, R10 ;  /* 0x000000040d0a7825 */ /* 0x042fe200078e020a */
[----:B----4-:R-:W-:Y:S02]  /*0170*/  IADD3 R15, PT, PT, R2, R5, RZ ;  /* 0x00000005020f7210 */ /* 0x010fe40007ffe0ff */
[----:B------:R-:W0:Y:S03]  /*0180*/  LDC.64 R2, c[0x0][0x3b8] ;  /* 0x0000ee00ff027b82 */ /* 0x000e260000000a00 */
[----:B------:R-:W-:Y:S04]  /*0190*/  STG.E desc[UR4][R6.64], R15 ;  /* 0x0000000f06007986 */ /* 0x000fe8000c101904 */
[----:B------:R-:W2:Y:S04]  /*01a0*/  LDG.E R8, desc[UR4][R8.64] ;  /* 0x0000000408087981 */ /* 0x000ea8000c1e1900 */
[----:B------:R-:W2:Y:S01]  /*01b0*/  LDG.E R11, desc[UR4][R10.64] ;  /* 0x000000040a0b7981 */ /* 0x000ea2000c1e1900 */
[----:B0-----:R-:W-:Y:S01]  /*01c0*/  IMAD.WIDE R2, R13, 0x4, R2 ;  /* 0x000000040d027825 */ /* 0x001fe200078e0202 */
[----:B--2---:R-:W-:-:S05]  /*01d0*/  IADD3 R5, PT, PT, R8, R11, RZ ;  /* 0x0000000b08057210 */ /* 0x004fca0007ffe0ff */
[----:B------:R-:W-:Y:S01]  /*01e0*/  STG.E desc[UR4][R2.64], R5 ;  /* 0x0000000502007986 */ /* 0x000fe2000c101904 */
[----:B------:R-:W-:Y:S05]  /*01f0*/  EXIT ;  /* 0x000000000000794d */ /* 0x000fea0003800000 */
.L_x_2:
        /* <DEDUP_REMOVED lines=16> */
.L_x_6:


//--------------------- .text._Z11gradeSchoolPiS_S_i --------------------------
	.section	.text._Z11gradeSchoolPiS_S_i,"ax",@progbits
	.align	128
        .global         _Z11gradeSchoolPiS_S_i
        .type           _Z11gradeSchoolPiS_S_i,@function
        .size           _Z11gradeSchoolPiS_S_i,(.L_x_7 - _Z11gradeSchoolPiS_S_i)
        .other          _Z11gradeSchoolPiS_S_i,@"STO_CUDA_ENTRY STV_DEFAULT"
_Z11gradeSchoolPiS_S_i:
.text._Z11gradeSchoolPiS_S_i:
[----:B------:R-:W-:Y:S01]  /*0000*/  LDC R1, c[0x0][0x37c] ;  /* 0x0000df00ff017b82 */ /* 0x000fe20000000800 */
[----:B------:R-:W0:Y:S07]  /*0010*/  S2R R3, SR_TID.X ;  /* 0x0000000000037919 */ /* 0x000e2e0000002100 */
[----:B------:R-:W0:Y:S08]  /*0020*/  S2UR UR4, SR_CTAID.X ;  /* 0x00000000000479c3 */ /* 0x000e300000002500 */
[----:B------:R-:W0:Y:S08]  /*0030*/  LDC R0, c[0x0][0x360] ;  /* 0x0000d800ff007b82 */ /* 0x000e300000000800 */
[----:B------:R-:W1:Y:S01]  /*0040*/  LDC R11, c[0x0][0x398] ;  /* 0x0000e600ff0b7b82 */ /* 0x000e620000000800 */
[----:B0-----:R-:W-:-:S02]  /*0050*/  IMAD R0, R0, UR4, R3 ;  /* 0x0000000400007c24 */ /* 0x001fc4000f8e0203 */
[----:B-1----:R-:W-:-:S05]  /*0060*/  IMAD R3, R11, R11, RZ ;  /* 0x0000000b0b037224 */ /* 0x002fca00078e02ff */
[----:B------:R-:W-:-:S13]  /*0070*/  ISETP.GE.AND P0, PT, R0, R3, PT ;  /* 0x000000030000720c */ /* 0x000fda0003f06270 */
[----:B------:R-:W-:Y:S05]  /*0080*/  @P0 EXIT ;  /* 0x000000000000094d */ /* 0x000fea0003800000 */
[----:B------:R-:W-:Y:S01]  /*0090*/  IABS R5, R11 ;  /* 0x0000000b00057213 */ /* 0x000fe20000000000 */
[----:B------:R-:W0:Y:S03]  /*00a0*/  LDCU.64 UR4, c[0x0][0x358] ;  /* 0x00006b00ff0477ac */ /* 0x000e260008000a00 */
[----:B------:R-:W1:Y:S08]  /*00b0*/  I2F.RP R4, R5 ;  /* 0x0000000500047306 */ /* 0x000e700000209400 */
[----:B-1----:R-:W1:Y:S02]  /*00c0*/  MUFU.RCP R4, R4 ;  /* 0x0000000400047308 */ /* 0x002e640000001000 */
[----:B-1----:R-:W-:-:S06]  /*00d0*/  IADD3 R2, PT, PT, R4, 0xffffffe, RZ ;  /* 0x0ffffffe04027810 */ /* 0x002fcc0007ffe0ff */
[----:B------:R1:W2:Y:S02]  /*00e0*/  F2I.FTZ.U32.TRUNC.NTZ R3, R2 ;  /* 0x0000000200037305 */ /* 0x0002a4000021f000 */
[----:B-1----:R-:W-:Y:S02]  /*00f0*/  HFMA2 R2, -RZ, RZ, 0, 0 ;  /* 0x00000000ff027431 */ /* 0x002fe400000001ff */
[----:B--2---:R-:W-:-:S04]  /*0100*/  IMAD.MOV R6, RZ, RZ, -R3 ;  /* 0x000000ffff067224 */ /* 0x004fc800078e0a03 */
[----:B------:R-:W-:Y:S01]  /*0110*/  IMAD R7, R6, R5, RZ ;  /* 0x0000000506077224 */ /* 0x000fe200078e02ff */
[----:B------:R-:W-:-:S03]  /*0120*/  IABS R6, R0 ;  /* 0x0000000000067213 */ /* 0x000fc60000000000 */
[----:B------:R-:W-:Y:S01]  /*0130*/  IMAD.HI.U32 R3, R3, R7, R2 ;  /* 0x0000000703037227 */ /* 0x000fe200078e0002 */
[----:B------:R-:W-:-:S04]  /*0140*/  LOP3.LUT R2, R0, R11, RZ, 0x3c, !PT ;  /* 0x0000000b00027212 */ /* 0x000fc800078e3cff */
[----:B------:R-:W-:Y:S01]  /*0150*/  ISETP.GE.AND P1, PT, R2, RZ, PT ;  /* 0x000000ff0200720c */ /* 0x000fe20003f26270 */
[----:B------:R-:W-:-:S04]  /*0160*/  IMAD.HI.U32 R3, R3, R6, RZ ;  /* 0x0000000603037227 */ /* 0x000fc800078e00ff */
[----:B------:R-:W-:-:S04]  /*0170*/  IMAD.MOV R4, RZ, RZ, -R3 ;  /* 0x000000ffff047224 */ /* 0x000fc800078e0a03 */
[C---:B------:R-:W-:Y:S02]  /*0180*/  IMAD R4, R5.reuse, R4, R6 ;  /* 0x0000000405047224 */ /* 0x040fe400078e0206 */
[----:B------:R-:W1:Y:S03]  /*0190*/  LDC.64 R6, c[0x0][0x388] ;  /* 0x0000e200ff067b82 */ /* 0x000e660000000a00 */
[----:B------:R-:W-:-:S13]  /*01a0*/  ISETP.GT.U32.AND P2, PT, R5, R4, PT ;  /* 0x000000040500720c */ /* 0x000fda0003f44070 */
[-C--:B------:R-:W-:Y:S01]  /*01b0*/  @!P2 IADD3 R4, PT, PT, R4, -R5.reuse, RZ ;  /* 0x800000050404a210 */ /* 0x080fe20007ffe0ff */
[----:B------:R-:W-:Y:S01]  /*01c0*/  @!P2 VIADD R3, R3, 0x1 ;  /* 0x000000010303a836 */ /* 0x000fe20000000000 */
[----:B------:R-:W-:Y:S02]  /*01d0*/  ISETP.NE.AND P2, PT, R11, RZ, PT ;  /* 0x000000ff0b00720c */ /* 0x000fe40003f45270 */
[----:B------:R-:W-:Y:S02]  /*01e0*/  ISETP.GE.U32.AND P0, PT, R4, R5, PT ;  /* 0x000000050400720c */ /* 0x000fe40003f06070 */
[----:B------:R-:W2:Y:S11]  /*01f0*/  LDC.64 R4, c[0x0][0x380] ;  /* 0x0000e000ff047b82 */ /* 0x000eb60000000a00 */
[----:B------:R-:W-:-:S04]  /*0200*/  @P0 IADD3 R3, PT, PT, R3, 0x1, RZ ;  /* 0x0000000103030810 */ /* 0x000fc80007ffe0ff */
[----:B------:R-:W-:-:S05]  /*0210*/  MOV R9, R3 ;  /* 0x0000000300097202 */ /* 0x000fca0000000f00 */
[----:B------:R-:W-:Y:S01]  /*0220*/  @!P1 IMAD.MOV R9, RZ, RZ, -R9 ;  /* 0x000000ffff099224 */ /* 0x000fe200078e0a09 */
[----:B------:R-:W-:-:S04]  /*0230*/  @!P2 LOP3.LUT R9, RZ, R11, RZ, 0x33, !PT ;  /* 0x0000000bff09a212 */ /* 0x000fc800078e33ff */
[C---:B------:R-:W-:Y:S01]  /*0240*/  IADD3 R2, PT, PT, -R9.reuse, RZ, RZ ;  /* 0x000000ff09027210 */ /* 0x040fe20007ffe1ff */
[----:B--2---:R-:W-:-:S04]  /*0250*/  IMAD.WIDE R4, R9, 0x4, R4 ;  /* 0x0000000409047825 */ /* 0x004fc800078e0204 */
[----:B------:R-:W-:Y:S02]  /*0260*/  IMAD R0, R11, R2, R0 ;  /* 0x000000020b007224 */ /* 0x000fe400078e0200 */
[----:B0-----:R-:W2:Y:S01]  /*0270*/  LDG.E R4, desc[UR4][R4.64] ;  /* 0x0000000404047981 */ /* 0x001ea2000c1e1900 */
[----:B------:R-:W0:Y:S01]  /*0280*/  LDC.64 R2, c[0x0][0x390] ;  /* 0x0000e400ff027b82 */ /* 0x000e220000000a00 */
[----:B-1----:R-:W-:-:S06]  /*0290*/  IMAD.WIDE R6, R0, 0x4, R6 ;  /* 0x0000000400067825 */ /* 0x002fcc00078e0206 */
[----:B------:R-:W2:Y:S01]  /*02a0*/  LDG.E R7, desc[UR4][R6.64] ;  /* 0x0000000406077981 */ /* 0x000ea2000c1e1900 */
[----:B------:R-:W-:-:S05]  /*02b0*/  IADD3 R9, PT, PT, R9, R0, RZ ;  /* 0x0000000009097210 */ /* 0x000fca0007ffe0ff */
[----:B0-----:R-:W-:-:S04]  /*02c0*/  IMAD.WIDE R2, R9, 0x4, R2 ;  /* 0x0000000409027825 */ /* 0x001fc800078e0202 */
[----:B--2---:R-:W-:-:S05]  /*02d0*/  IMAD R9, R4, R7, RZ ;  /* 0x0000000704097224 */ /* 0x004fca00078e02ff */
[----:B------:R-:W-:Y:S01]  /*02e0*/  REDG.E.ADD.STRONG.GPU desc[UR4][R2.64], R9 ;  /* 0x000000090200798e */ /* 0x000fe2000c12e104 */
[----:B------:R-:W-:Y:S05]  /*02f0*/  EXIT ;  /* 0x000000000000794d */ /* 0x000fea0003800000 */
.L_x_3:
        /* <DEDUP_REMOVED lines=16> */
.L_x_7:


//--------------------- .nv.shared.reserved.0     --------------------------
	.section	.nv.shared.reserved.0,"aw",@nobits
	.weak		__nv_reservedSMEM_offset_0_alias
	.size		__nv_reservedSMEM_offset_0_alias, 0, 64
	.other		__nv_reservedSMEM_offset_0_alias,@"STO_CUDA_RESERVED_SHARED STV_DEFAULT"
__nv_reservedSMEM_offset_0_alias:
	.zero		0
	.zero		64


//--------------------- .nv.constant0._Z10addVectorsPiS_ii --------------------------
	.section	.nv.constant0._Z10addVectorsPiS_ii,"a",@progbits
	.sectionflags	@""
	.align	4
.nv.constant0._Z10addVectorsPiS_ii:
	.zero		920


//--------------------- .nv.constant0._Z14combineResultsPiS_S_S_i --------------------------
	.section	.nv.constant0._Z14combineResultsPiS_S_S_i,"a",@progbits
	.sectionflags	@""
	.align	4
.nv.constant0._Z14combineResultsPiS_S_S_i:
	.zero		932


//--------------------- .nv.constant0._Z15computeAsumBsumPiS_S_S_S_S_S_S_i --------------------------
	.section	.nv.constant0._Z15computeAsumBsumPiS_S_S_S_S_S_S_i,"a",@progbits
	.sectionflags	@""
	.align	4
.nv.constant0._Z15computeAsumBsumPiS_S_S_S_S_S_S_i:
	.zero		964


//--------------------- .nv.constant0._Z11gradeSchoolPiS_S_i --------------------------
	.section	.nv.constant0._Z11gradeSchoolPiS_S_i,"a",@progbits
	.sectionflags	@""
	.align	4
.nv.constant0._Z11gradeSchoolPiS_S_i:
	.zero		924


//--------------------- SYMBOLS --------------------------

	.type		.nv.reservedSmem.offset0,@object
	.size		.nv.reservedSmem.offset0,0x4
